//
// Generated by NVIDIA NVVM Compiler
//
// Compiler Build ID: CL-36424714
// Cuda compilation tools, release 13.0, V13.0.88
// Based on NVVM 20.0.0
//

.version 9.0
.target sm_100
.address_size 64

	// .globl	_Z25unique_gid_calculation_2dPi
.extern .func  (.param .b32 func_retval0) vprintf
(
	.param .b64 vprintf_param_0,
	.param .b64 vprintf_param_1
)
;
.global .align 1 .b8 $str[55] = {98, 108, 111, 99, 107, 73, 100, 120, 46, 120, 32, 58, 32, 37, 100, 44, 32, 98, 108, 111, 99, 107, 73, 100, 120, 46, 121, 58, 32, 37, 100, 44, 32, 73, 100, 120, 32, 58, 32, 37, 100, 44, 32, 118, 97, 108, 117, 101, 32, 58, 32, 37, 100, 10};

.visible .entry _Z25unique_gid_calculation_2dPi(
	.param .u64 .ptr .align 1 _Z25unique_gid_calculation_2dPi_param_0
)
{
	.local .align 16 .b8 	__local_depot0[16];
	.reg .b64 	%SP;
	.reg .b64 	%SPL;
	.reg .b32 	%r<11>;
	.reg .b64 	%rd<9>;

	mov.u64 	%SPL, __local_depot0;
	cvta.local.u64 	%SP, %SPL;
	ld.param.u64 	%rd1, [_Z25unique_gid_calculation_2dPi_param_0];
	cvta.to.global.u64 	%rd2, %rd1;
	add.u64 	%rd3, %SP, 0;
	add.u64 	%rd4, %SPL, 0;
	mov.u32 	%r1, %ctaid.y;
	mov.u32 	%r2, %nctaid.x;
	mov.u32 	%r3, %ntid.x;
	mov.u32 	%r4, %ctaid.x;
	mov.u32 	%r5, %tid.x;
	mad.lo.s32 	%r6, %r1, %r2, %r4;
	mad.lo.s32 	%r7, %r6, %r3, %r5;
	mul.wide.s32 	%rd5, %r7, 4;
	add.s64 	%rd6, %rd2, %rd5;
	ld.global.u32 	%r8, [%rd6];
	st.local.v4.u32 	[%rd4], {%r4, %r1, %r7, %r8};
	mov.u64 	%rd7, $str;
	cvta.global.u64 	%rd8, %rd7;
	{ // callseq 0, 0
	.param .b64 param0;
	st.param.b64 	[param0], %rd8;
	.param .b64 param1;
	st.param.b64 	[param1], %rd3;
	.param .b32 retval0;
	call.uni (retval0), 
	vprintf, 
	(
	param0, 
	param1
	);
	ld.param.b32 	%r9, [retval0];
	} // callseq 0
	ret;

}


// ===== COMPILED SASS (sm_100) =====

	.target	sm_100

	.elftype	@"ET_EXEC"


//--------------------- .note.nv.tkinfo           --------------------------
	.section	.note.nv.tkinfo,"",@"SHT_NOTE"
	.sectionflags	@"SHF_NOTE_NV_TKINFO"
	.tkinfo
        /*0018*/ 	.word	0x00000002
        /*0030*/ 	.string	""
        /*0030*/ 	.string	"ptxas"
        /*0030*/ 	.string	"Cuda compilation tools, release 13.0, V13.0.88"
        /*0030*/ 	.string	"Build cuda_13.0.r13.0/compiler.36424714_0"
        /*0030*/ 	.string	"-arch sm_100 -m 64 "



//--------------------- .note.nv.cuinfo           --------------------------
	.section	.note.nv.cuinfo,"",@"SHT_NOTE"
	.sectionflags	@"SHF_NOTE_NV_CUINFO"
        /*0018*/ 	.short	0x0002
        /*001a*/ 	.short	0x0064
        /*001c*/ 	.short	0x0082
	.zero		2


//--------------------- .nv.info                  --------------------------
	.section	.nv.info,"",@"SHT_CUDA_INFO"
	.align	4


	//----- nvinfo : EIATTR_REGCOUNT
	.align		4
        /*0000*/ 	.byte	0x04, 0x2f
        /*0002*/ 	.short	(.L_2 - .L_1)
	.align		4
.L_1:
        /*0004*/ 	.word	index@(_Z25unique_gid_calculation_2dPi)
        /*0008*/ 	.word	0x00000018


	//----- nvinfo : EIATTR_FRAME_SIZE
	.align		4
.L_2:
        /*000c*/ 	.byte	0x04, 0x11
        /*000e*/ 	.short	(.L_4 - .L_3)
	.align		4
.L_3:
        /*0010*/ 	.word	index@(_Z25unique_gid_calculation_2dPi)
        /*0014*/ 	.word	0x00000010


	//----- nvinfo : EIATTR_MIN_STACK_SIZE
	.align		4
.L_4:
        /*0018*/ 	.byte	0x04, 0x12
        /*001a*/ 	.short	(.L_6 - .L_5)
	.align		4
.L_5:
        /*001c*/ 	.word	index@(_Z25unique_gid_calculation_2dPi)
        /*0020*/ 	.word	0x00000010
.L_6:


//--------------------- .nv.compat                --------------------------
	.section	.nv.compat,"",@"SHT_CUDA_COMPAT_INFO"
	.align	4
        /*0000*/ 	.byte	0x02, 0x09, 0x00, 0x00, 0x02, 0x02, 0x01, 0x00, 0x02, 0x05, 0x05, 0x00, 0x03, 0x07, 0x01, 0x01
        /*0010*/ 	.byte	0x02, 0x03, 0x00, 0x00, 0x02, 0x06, 0x01, 0x00, 0x04, 0x0b, 0x08, 0x00, 0x09, 0x00, 0x00, 0x00
        /*0020*/ 	.byte	0x00, 0x00, 0x00, 0x00


//--------------------- .nv.info._Z25unique_gid_calculation_2dPi --------------------------
	.section	.nv.info._Z25unique_gid_calculation_2dPi,"",@"SHT_CUDA_INFO"
	.sectionflags	@""
	.align	4


	//----- nvinfo : EIATTR_CUDA_API_VERSION
	.align		4
        /*0000*/ 	.byte	0x04, 0x37
        /*0002*/ 	.short	(.L_8 - .L_7)
.L_7:
        /*0004*/ 	.word	0x00000082


	//----- nvinfo : EIATTR_KPARAM_INFO
	.align		4
.L_8:
        /*0008*/ 	.byte	0x04, 0x17
        /*000a*/ 	.short	(.L_10 - .L_9)
.L_9:
        /*000c*/ 	.word	0x00000000
        /*0010*/ 	.short	0x0000
        /*0012*/ 	.short	0x0000
        /*0014*/ 	.byte	0x00, 0xf5, 0x21, 0x00


	//----- nvinfo : EIATTR_SPARSE_MMA_MASK
	.align		4
.L_10:
        /*0018*/ 	.byte	0x03, 0x50
        /*001a*/ 	.short	0x0000


	//----- nvinfo : EIATTR_MAXREG_COUNT
	.align		4
        /*001c*/ 	.byte	0x03, 0x1b
        /*001e*/ 	.short	0x00ff


	//----- nvinfo : EIATTR_EXTERNS
	.align		4
        /*0020*/ 	.byte	0x04, 0x0f
        /*0022*/ 	.short	(.L_12 - .L_11)


	//   ....[0]....
	.align		4
.L_11:
        /*0024*/ 	.word	index@(vprintf)


	//----- nvinfo : EIATTR_MERCURY_ISA_VERSION
	.align		4
.L_12:
        /*0028*/ 	.byte	0x03, 0x5f
        /*002a*/ 	.short	0x0101


	//----- nvinfo : EIATTR_VRC_CTA_INIT_COUNT
	.align		4
        /*002c*/ 	.byte	0x02, 0x4a
	.zero		1
	.zero		1


	//----- nvinfo : EIATTR_SYSCALL_OFFSETS
	.align		4
        /*0030*/ 	.byte	0x04, 0x46
        /*0032*/ 	.short	(.L_14 - .L_13)


	//   ....[0]....
.L_13:
        /*0034*/ 	.word	0x00000180


	//----- nvinfo : EIATTR_EXIT_INSTR_OFFSETS
	.align		4
.L_14:
        /*0038*/ 	.byte	0x04, 0x1c
        /*003a*/ 	.short	(.L_16 - .L_15)


	//   ....[0]....
.L_15:
        /*003c*/ 	.word	0x00000190


	//----- nvinfo : EIATTR_CBANK_PARAM_SIZE
	.align		4
.L_16:
        /*0040*/ 	.byte	0x03, 0x19
        /*0042*/ 	.short	0x0008


	//----- nvinfo : EIATTR_PARAM_CBANK
	.align		4
        /*0044*/ 	.byte	0x04, 0x0a
        /*0046*/ 	.short	(.L_18 - .L_17)
	.align		4
.L_17:
        /*0048*/ 	.word	index@(.nv.constant0._Z25unique_gid_calculation_2dPi)
        /*004c*/ 	.short	0x0380
        /*004e*/ 	.short	0x0008


	//----- nvinfo : EIATTR_SW_WAR
	.align		4
.L_18:
        /*0050*/ 	.byte	0x04, 0x36
        /*0052*/ 	.short	(.L_20 - .L_19)
.L_19:
        /*0054*/ 	.word	0x00000008
.L_20:


//--------------------- .nv.callgraph             --------------------------
	.section	.nv.callgraph,"",@"SHT_CUDA_CALLGRAPH"
	.align	4
	.sectionentsize	8
	.align		4
        /*0000*/ 	.word	0x00000000
	.align		4
        /*0004*/ 	.word	0xffffffff
	.align		4
        /*0008*/ 	.word	index@(_Z25unique_gid_calculation_2dPi)
	.align		4
        /*000c*/ 	.word	index@(vprintf)
	.align		4
        /*0010*/ 	.word	0x00000000
	.align		4
        /*0014*/ 	.word	0xfffffffe
	.align		4
        /*0018*/ 	.word	0x00000000
	.align		4
        /*001c*/ 	.word	0xfffffffd
	.align		4
        /*0020*/ 	.word	0x00000000
	.align		4
        /*0024*/ 	.word	0xfffffffc


//--------------------- .nv.constant4             --------------------------
	.section	.nv.constant4,"a",@progbits
	.align	8
	.align		8
.nv.constant4:
        /*0000*/ 	.dword	vprintf
	.align		8
        /*0008*/ 	.dword	$str


//--------------------- .text._Z25unique_gid_calculation_2dPi --------------------------
	.section	.text._Z25unique_gid_calculation_2dPi,"ax",@progbits
	.align	128
        .global         _Z25unique_gid_calculation_2dPi
        .type           _Z25unique_gid_calculation_2dPi,@function
        .size           _Z25unique_gid_calculation_2dPi,(.L_x_2 - _Z25unique_gid_calculation_2dPi)
        .other          _Z25unique_gid_calculation_2dPi,@"STO_CUDA_ENTRY STV_DEFAULT"
_Z25unique_gid_calculation_2dPi:
.text._Z25unique_gid_calculation_2dPi:
[----:B------:R-:W0:Y:S01]  /*0000*/  LDC R1, c[0x0][0x37c] ;  /* 0x0000df00ff017b82 */ /* 0x000e220000000800 */
[----:B------:R-:W1:Y:S01]  /*0010*/  S2R R13, SR_CTAID.Y ;  /* 0x00000000000d7919 */ /* 0x000e620000002600 */
[----:B------:R-:W2:Y:S06]  /*0020*/  LDCU UR6, c[0x0][0x2fc] ;  /* 0x00005f80ff0677ac */ /* 0x000eac0008000800 */
[----:B------:R-:W3:Y:S01]  /*0030*/  LDC.64 R2, c[0x0][0x380] ;  /* 0x0000e000ff027b82 */ /* 0x000ee20000000a00 */
[----:B0-----:R-:W-:Y:S01]  /*0040*/  VIADD R1, R1, 0xfffffff0 ;  /* 0xfffffff001017836 */ /* 0x001fe20000000000 */
[----:B------:R-:W1:Y:S01]  /*0050*/  S2R R12, SR_CTAID.X ;  /* 0x00000000000c7919 */ /* 0x000e620000002500 */
[----:B------:R-:W1:Y:S01]  /*0060*/  LDCU UR7, c[0x0][0x370] ;  /* 0x00006e00ff0777ac */ /* 0x000e620008000800 */
[----:B------:R-:W0:Y:S01]  /*0070*/  S2R R5, SR_TID.X ;  /* 0x0000000000057919 */ /* 0x000e220000002100 */
[----:B------:R-:W0:Y:S01]  /*0080*/  LDCU UR8, c[0x0][0x360] ;  /* 0x00006c00ff0877ac */ /* 0x000e220008000800 */
[----:B------:R-:W4:Y:S01]  /*0090*/  LDCU.64 UR4, c[0x0][0x358] ;  /* 0x00006b00ff0477ac */ /* 0x000f220008000a00 */
[----:B-1----:R-:W-:-:S04]  /*00a0*/  IMAD R14, R13, UR7, R12 ;  /* 0x000000070d0e7c24 */ /* 0x002fc8000f8e020c */
[----:B0-----:R-:W-:Y:S01]  /*00b0*/  IMAD R14, R14, UR8, R5 ;  /* 0x000000080e0e7c24 */ /* 0x001fe2000f8e0205 */
[----:B------:R-:W-:Y:S01]  /*00c0*/  MOV R0, 0x0 ;  /* 0x0000000000007802 */ /* 0x000fe20000000f00 */
[----:B------:R-:W0:Y:S02]  /*00d0*/  LDCU.64 UR8, c[0x4][0x8] ;  /* 0x01000100ff0877ac */ /* 0x000e240008000a00 */
[----:B---3--:R-:W-:-:S05]  /*00e0*/  IMAD.WIDE R2, R14, 0x4, R2 ;  /* 0x000000040e027825 */ /* 0x008fca00078e0202 */
[----:B----4-:R-:W3:Y:S01]  /*00f0*/  LDG.E R15, desc[UR4][R2.64] ;  /* 0x00000004020f7981 */ /* 0x010ee2000c1e1900 */
[----:B------:R-:W1:Y:S01]  /*0100*/  LDCU UR4, c[0x0][0x2f8] ;  /* 0x00005f00ff0477ac */ /* 0x000e620008000800 */
[----:B------:R4:W3:Y:S01]  /*0110*/  LDC.64 R8, c[0x4][R0] ;  /* 0x0100000000087b82 */ /* 0x0008e20000000a00 */
[----:B0-----:R-:W-:Y:S01]  /*0120*/  IMAD.U32 R4, RZ, RZ, UR8 ;  /* 0x00000008ff047e24 */ /* 0x001fe2000f8e00ff */
[----:B------:R-:W-:Y:S02]  /*0130*/  MOV R5, UR9 ;  /* 0x0000000900057c02 */ /* 0x000fe40008000f00 */
[----:B-1----:R-:W-:-:S04]  /*0140*/  IADD3 R6, P0, PT, R1, UR4, RZ ;  /* 0x0000000401067c10 */ /* 0x002fc8000ff1e0ff */
[----:B--2---:R-:W-:Y:S01]  /*0150*/  IADD3.X R7, PT, PT, RZ, UR6, RZ, P0, !PT ;  /* 0x00000006ff077c10 */ /* 0x004fe200087fe4ff */
[----:B---3--:R4:W-:Y:S08]  /*0160*/  STL.128 [R1], R12 ;  /* 0x0000000c01007387 */ /* 0x0089f00000100c00 */
[----:B------:R-:W-:-:S07]  /*0170*/  LEPC R20, `(.L_x_0) ;  /* 0x000000001014794e */ /* 0x000fce0000000000 */
[----:B----4-:R-:W-:Y:S05]  /*0180*/  CALL.ABS.NOINC R8 ;  /* 0x0000000008007343 */ /* 0x010fea0003c00000 */
.L_x_0:
[----:B------:R-:W-:Y:S05]  /*0190*/  EXIT ;  /* 0x000000000000794d */ /* 0x000fea0003800000 */
.L_x_1:
[----:B------:R-:W-:-:S00]  /*01a0*/  BRA `(.L_x_1) ;  /* 0xfffffffc00fc7947 */ /* 0x000fc0000383ffff */
[----:B------:R-:W-:-:S00]  /*01b0*/  NOP ;  /* 0x0000000000007918 */ /* 0x000fc00000000000 */
        /* <DEDUP_REMOVED lines=12> */
.L_x_2:


//--------------------- .nv.global.init           --------------------------
	.section	.nv.global.init,"aw",@progbits
.nv.global.init:
	.type		$str,@object
	.size		$str,(.L_0 - $str)
$str:
        /*0000*/ 	.byte	0x62, 0x6c, 0x6f, 0x63, 0x6b, 0x49, 0x64, 0x78, 0x2e, 0x78, 0x20, 0x3a, 0x20, 0x25, 0x64, 0x2c
        /*0010*/ 	.byte	0x20, 0x62, 0x6c, 0x6f, 0x63, 0x6b, 0x49, 0x64, 0x78, 0x2e, 0x79, 0x3a, 0x20, 0x25, 0x64, 0x2c
        /*0020*/ 	.byte	0x20, 0x49, 0x64, 0x78, 0x20, 0x3a, 0x20, 0x25, 0x64, 0x2c, 0x20, 0x76, 0x61, 0x6c, 0x75, 0x65
        /*0030*/ 	.byte	0x20, 0x3a, 0x20, 0x25, 0x64, 0x0a, 0x00
.L_0:


//--------------------- .nv.shared.reserved.0     --------------------------
	.section	.nv.shared.reserved.0,"aw",@nobits
	.weak		__nv_reservedSMEM_offset_0_alias
	.size		__nv_reservedSMEM_offset_0_alias, 0, 64
	.other		__nv_reservedSMEM_offset_0_alias,@"STO_CUDA_RESERVED_SHARED STV_DEFAULT"
__nv_reservedSMEM_offset_0_alias:
	.zero		0
	.zero		64


//--------------------- .nv.constant0._Z25unique_gid_calculation_2dPi --------------------------
	.section	.nv.constant0._Z25unique_gid_calculation_2dPi,"a",@progbits
	.sectionflags	@""
	.align	4
.nv.constant0._Z25unique_gid_calculation_2dPi:
	.zero		904


//--------------------- SYMBOLS --------------------------

	.type		.nv.reservedSmem.offset0,@object
	.size		.nv.reservedSmem.offset0,0x4
	.type		vprintf,@function
